//
// Generated by NVIDIA NVVM Compiler
//
// Compiler Build ID: CL-36424714
// Cuda compilation tools, release 13.0, V13.0.88
// Based on NVVM 20.0.0
//

.version 9.0
.target sm_100
.address_size 64

	// .globl	_Z6kernelPfS_S_iiff

.visible .entry _Z6kernelPfS_S_iiff(
	.param .u64 .ptr .align 1 _Z6kernelPfS_S_iiff_param_0,
	.param .u64 .ptr .align 1 _Z6kernelPfS_S_iiff_param_1,
	.param .u64 .ptr .align 1 _Z6kernelPfS_S_iiff_param_2,
	.param .u32 _Z6kernelPfS_S_iiff_param_3,
	.param .u32 _Z6kernelPfS_S_iiff_param_4,
	.param .f32 _Z6kernelPfS_S_iiff_param_5,
	.param .f32 _Z6kernelPfS_S_iiff_param_6
)
{
	.reg .pred 	%p<11>;
	.reg .b32 	%r<22>;
	.reg .b32 	%f<15>;
	.reg .b64 	%rd<22>;

	ld.param.u64 	%rd3, [_Z6kernelPfS_S_iiff_param_0];
	ld.param.u64 	%rd4, [_Z6kernelPfS_S_iiff_param_1];
	ld.param.u64 	%rd5, [_Z6kernelPfS_S_iiff_param_2];
	ld.param.u32 	%r3, [_Z6kernelPfS_S_iiff_param_3];
	ld.param.u32 	%r5, [_Z6kernelPfS_S_iiff_param_4];
	ld.param.f32 	%f1, [_Z6kernelPfS_S_iiff_param_5];
	ld.param.f32 	%f2, [_Z6kernelPfS_S_iiff_param_6];
	cvta.to.global.u64 	%rd1, %rd5;
	cvta.to.global.u64 	%rd2, %rd4;
	mov.u32 	%r6, %ctaid.x;
	mov.u32 	%r7, %ntid.x;
	mov.u32 	%r8, %tid.x;
	mad.lo.s32 	%r1, %r6, %r7, %r8;
	mov.u32 	%r9, %ctaid.y;
	mov.u32 	%r10, %ntid.y;
	mov.u32 	%r11, %tid.y;
	mad.lo.s32 	%r12, %r9, %r10, %r11;
	setp.ge.s32 	%p1, %r1, %r3;
	setp.ge.s32 	%p2, %r12, %r5;
	or.pred  	%p3, %p1, %p2;
	@%p3 bra 	$L__BB0_4;
	setp.ne.s32 	%p4, %r1, 0;
	setp.ne.s32 	%p5, %r12, 0;
	and.pred  	%p6, %p4, %p5;
	add.s32 	%r13, %r3, -1;
	setp.ne.s32 	%p7, %r1, %r13;
	and.pred  	%p8, %p6, %p7;
	add.s32 	%r14, %r5, -1;
	setp.ne.s32 	%p9, %r12, %r14;
	and.pred  	%p10, %p8, %p9;
	@%p10 bra 	$L__BB0_3;
	mad.lo.s32 	%r21, %r5, %r1, %r12;
	mul.wide.s32 	%rd19, %r21, 4;
	add.s64 	%rd20, %rd2, %rd19;
	ld.global.f32 	%f14, [%rd20];
	add.s64 	%rd21, %rd1, %rd19;
	st.global.f32 	[%rd21], %f14;
	bra.uni 	$L__BB0_4;
$L__BB0_3:
	cvta.to.global.u64 	%rd6, %rd3;
	add.s32 	%r15, %r1, -1;
	mad.lo.s32 	%r16, %r5, %r15, %r12;
	mul.wide.s32 	%rd7, %r16, 4;
	add.s64 	%rd8, %rd6, %rd7;
	ld.global.f32 	%f3, [%rd8];
	mul.lo.s32 	%r17, %r5, %r1;
	cvt.s64.s32 	%rd9, %r17;
	cvt.u64.u32 	%rd10, %r12;
	add.s64 	%rd11, %rd10, %rd9;
	shl.b64 	%rd12, %rd11, 2;
	add.s64 	%rd13, %rd6, %rd12;
	ld.global.f32 	%f4, [%rd13+4];
	add.f32 	%f5, %f3, %f4;
	ld.global.f32 	%f6, [%rd13+-4];
	add.f32 	%f7, %f5, %f6;
	add.s32 	%r18, %r17, %r5;
	add.s32 	%r19, %r18, %r12;
	mul.wide.s32 	%rd14, %r19, 4;
	add.s64 	%rd15, %rd6, %rd14;
	ld.global.f32 	%f8, [%rd15];
	add.f32 	%f9, %f7, %f8;
	add.s32 	%r20, %r16, %r5;
	mul.wide.s32 	%rd16, %r20, 4;
	add.s64 	%rd17, %rd2, %rd16;
	ld.global.f32 	%f10, [%rd17];
	mul.f32 	%f11, %f1, %f10;
	fma.rn.f32 	%f12, %f2, %f11, %f9;
	mul.f32 	%f13, %f12, 0f3E800000;
	add.s64 	%rd18, %rd1, %rd16;
	st.global.f32 	[%rd18], %f13;
$L__BB0_4:
	ret;

}


// ===== COMPILED SASS (sm_100) =====

	.target	sm_100

	.elftype	@"ET_EXEC"


//--------------------- .note.nv.tkinfo           --------------------------
	.section	.note.nv.tkinfo,"",@"SHT_NOTE"
	.sectionflags	@"SHF_NOTE_NV_TKINFO"
	.tkinfo
        /*0018*/ 	.word	0x00000002
        /*0030*/ 	.string	""
        /*0030*/ 	.string	"ptxas"
        /*0030*/ 	.string	"Cuda compilation tools, release 13.0, V13.0.88"
        /*0030*/ 	.string	"Build cuda_13.0.r13.0/compiler.36424714_0"
        /*0030*/ 	.string	"-arch sm_100 -m 64 "



//--------------------- .note.nv.cuinfo           --------------------------
	.section	.note.nv.cuinfo,"",@"SHT_NOTE"
	.sectionflags	@"SHF_NOTE_NV_CUINFO"
        /*0018*/ 	.short	0x0002
        /*001a*/ 	.short	0x0064
        /*001c*/ 	.short	0x0082
	.zero		2


//--------------------- .nv.info                  --------------------------
	.section	.nv.info,"",@"SHT_CUDA_INFO"
	.align	4


	//----- nvinfo : EIATTR_REGCOUNT
	.align		4
        /*0000*/ 	.byte	0x04, 0x2f
        /*0002*/ 	.short	(.L_1 - .L_0)
	.align		4
.L_0:
        /*0004*/ 	.word	index@(_Z6kernelPfS_S_iiff)
        /*0008*/ 	.word	0x00000012


	//----- nvinfo : EIATTR_FRAME_SIZE
	.align		4
.L_1:
        /*000c*/ 	.byte	0x04, 0x11
        /*000e*/ 	.short	(.L_3 - .L_2)
	.align		4
.L_2:
        /*0010*/ 	.word	index@(_Z6kernelPfS_S_iiff)
        /*0014*/ 	.word	0x00000000


	//----- nvinfo : EIATTR_MIN_STACK_SIZE
	.align		4
.L_3:
        /*0018*/ 	.byte	0x04, 0x12
        /*001a*/ 	.short	(.L_5 - .L_4)
	.align		4
.L_4:
        /*001c*/ 	.word	index@(_Z6kernelPfS_S_iiff)
        /*0020*/ 	.word	0x00000000
.L_5:


//--------------------- .nv.compat                --------------------------
	.section	.nv.compat,"",@"SHT_CUDA_COMPAT_INFO"
	.align	4
        /*0000*/ 	.byte	0x02, 0x09, 0x00, 0x00, 0x02, 0x02, 0x01, 0x00, 0x02, 0x05, 0x05, 0x00, 0x03, 0x07, 0x01, 0x01
        /*0010*/ 	.byte	0x02, 0x03, 0x00, 0x00, 0x02, 0x06, 0x01, 0x00, 0x04, 0x0b, 0x08, 0x00, 0x09, 0x00, 0x00, 0x00
        /*0020*/ 	.byte	0x00, 0x00, 0x00, 0x00


//--------------------- .nv.info._Z6kernelPfS_S_iiff --------------------------
	.section	.nv.info._Z6kernelPfS_S_iiff,"",@"SHT_CUDA_INFO"
	.sectionflags	@""
	.align	4


	//----- nvinfo : EIATTR_CUDA_API_VERSION
	.align		4
        /*0000*/ 	.byte	0x04, 0x37
        /*0002*/ 	.short	(.L_7 - .L_6)
.L_6:
        /*0004*/ 	.word	0x00000082


	//----- nvinfo : EIATTR_KPARAM_INFO
	.align		4
.L_7:
        /*0008*/ 	.byte	0x04, 0x17
        /*000a*/ 	.short	(.L_9 - .L_8)
.L_8:
        /*000c*/ 	.word	0x00000000
        /*0010*/ 	.short	0x0006
        /*0012*/ 	.short	0x0024
        /*0014*/ 	.byte	0x00, 0xf0, 0x11, 0x00


	//----- nvinfo : EIATTR_KPARAM_INFO
	.align		4
.L_9:
        /*0018*/ 	.byte	0x04, 0x17
        /*001a*/ 	.short	(.L_11 - .L_10)
.L_10:
        /*001c*/ 	.word	0x00000000
        /*0020*/ 	.short	0x0005
        /*0022*/ 	.short	0x0020
        /*0024*/ 	.byte	0x00, 0xf0, 0x11, 0x00


	//----- nvinfo : EIATTR_KPARAM_INFO
	.align		4
.L_11:
        /*0028*/ 	.byte	0x04, 0x17
        /*002a*/ 	.short	(.L_13 - .L_12)
.L_12:
        /*002c*/ 	.word	0x00000000
        /*0030*/ 	.short	0x0004
        /*0032*/ 	.short	0x001c
        /*0034*/ 	.byte	0x00, 0xf0, 0x11, 0x00


	//----- nvinfo : EIATTR_KPARAM_INFO
	.align		4
.L_13:
        /*0038*/ 	.byte	0x04, 0x17
        /*003a*/ 	.short	(.L_15 - .L_14)
.L_14:
        /*003c*/ 	.word	0x00000000
        /*0040*/ 	.short	0x0003
        /*0042*/ 	.short	0x0018
        /*0044*/ 	.byte	0x00, 0xf0, 0x11, 0x00


	//----- nvinfo : EIATTR_KPARAM_INFO
	.align		4
.L_15:
        /*0048*/ 	.byte	0x04, 0x17
        /*004a*/ 	.short	(.L_17 - .L_16)
.L_16:
        /*004c*/ 	.word	0x00000000
        /*0050*/ 	.short	0x0002
        /*0052*/ 	.short	0x0010
        /*0054*/ 	.byte	0x00, 0xf5, 0x21, 0x00


	//----- nvinfo : EIATTR_KPARAM_INFO
	.align		4
.L_17:
        /*0058*/ 	.byte	0x04, 0x17
        /*005a*/ 	.short	(.L_19 - .L_18)
.L_18:
        /*005c*/ 	.word	0x00000000
        /*0060*/ 	.short	0x0001
        /*0062*/ 	.short	0x0008
        /*0064*/ 	.byte	0x00, 0xf5, 0x21, 0x00


	//----- nvinfo : EIATTR_KPARAM_INFO
	.align		4
.L_19:
        /*0068*/ 	.byte	0x04, 0x17
        /*006a*/ 	.short	(.L_21 - .L_20)
.L_20:
        /*006c*/ 	.word	0x00000000
        /*0070*/ 	.short	0x0000
        /*0072*/ 	.short	0x0000
        /*0074*/ 	.byte	0x00, 0xf5, 0x21, 0x00


	//----- nvinfo : EIATTR_SPARSE_MMA_MASK
	.align		4
.L_21:
        /*0078*/ 	.byte	0x03, 0x50
        /*007a*/ 	.short	0x0000


	//----- nvinfo : EIATTR_MAXREG_COUNT
	.align		4
        /*007c*/ 	.byte	0x03, 0x1b
        /*007e*/ 	.short	0x00ff


	//----- nvinfo : EIATTR_MERCURY_ISA_VERSION
	.align		4
        /*0080*/ 	.byte	0x03, 0x5f
        /*0082*/ 	.short	0x0101


	//----- nvinfo : EIATTR_VRC_CTA_INIT_COUNT
	.align		4
        /*0084*/ 	.byte	0x02, 0x4a
	.zero		1
	.zero		1


	//----- nvinfo : EIATTR_EXIT_INSTR_OFFSETS
	.align		4
        /*0088*/ 	.byte	0x04, 0x1c
        /*008a*/ 	.short	(.L_23 - .L_22)


	//   ....[0]....
.L_22:
        /*008c*/ 	.word	0x000000c0


	//   ....[1]....
        /*0090*/ 	.word	0x000001c0


	//   ....[2]....
        /*0094*/ 	.word	0x000003b0


	//----- nvinfo : EIATTR_CRS_STACK_SIZE
	.align		4
.L_23:
        /*0098*/ 	.byte	0x04, 0x1e
        /*009a*/ 	.short	(.L_25 - .L_24)
.L_24:
        /*009c*/ 	.word	0x00000000


	//----- nvinfo : EIATTR_CBANK_PARAM_SIZE
	.align		4
.L_25:
        /*00a0*/ 	.byte	0x03, 0x19
        /*00a2*/ 	.short	0x0028


	//----- nvinfo : EIATTR_PARAM_CBANK
	.align		4
        /*00a4*/ 	.byte	0x04, 0x0a
        /*00a6*/ 	.short	(.L_27 - .L_26)
	.align		4
.L_26:
        /*00a8*/ 	.word	index@(.nv.constant0._Z6kernelPfS_S_iiff)
        /*00ac*/ 	.short	0x0380
        /*00ae*/ 	.short	0x0028


	//----- nvinfo : EIATTR_SW_WAR
	.align		4
.L_27:
        /*00b0*/ 	.byte	0x04, 0x36
        /*00b2*/ 	.short	(.L_29 - .L_28)
.L_28:
        /*00b4*/ 	.word	0x00000008
.L_29:


//--------------------- .nv.callgraph             --------------------------
	.section	.nv.callgraph,"",@"SHT_CUDA_CALLGRAPH"
	.align	4
	.sectionentsize	8
	.align		4
        /*0000*/ 	.word	0x00000000
	.align		4
        /*0004*/ 	.word	0xffffffff
	.align		4
        /*0008*/ 	.word	0x00000000
	.align		4
        /*000c*/ 	.word	0xfffffffe
	.align		4
        /*0010*/ 	.word	0x00000000
	.align		4
        /*0014*/ 	.word	0xfffffffd
	.align		4
        /*0018*/ 	.word	0x00000000
	.align		4
        /*001c*/ 	.word	0xfffffffc


//--------------------- .text._Z6kernelPfS_S_iiff --------------------------
	.section	.text._Z6kernelPfS_S_iiff,"ax",@progbits
	.align	128
        .global         _Z6kernelPfS_S_iiff
        .type           _Z6kernelPfS_S_iiff,@function
        .size           _Z6kernelPfS_S_iiff,(.L_x_2 - _Z6kernelPfS_S_iiff)
        .other          _Z6kernelPfS_S_iiff,@"STO_CUDA_ENTRY STV_DEFAULT"
_Z6kernelPfS_S_iiff:
.text._Z6kernelPfS_S_iiff:
[----:B------:R-:W-:Y:S01]  /*0000*/  LDC R1, c[0x0][0x37c] ;  /* 0x0000df00ff017b82 */ /* 0x000fe20000000800 */
[----:B------:R-:W0:Y:S07]  /*0010*/  S2R R2, SR_TID.Y ;  /* 0x0000000000027919 */ /* 0x000e2e0000002200 */
[----:B------:R-:W1:Y:S01]  /*0020*/  LDC R0, c[0x0][0x360] ;  /* 0x0000d800ff007b82 */ /* 0x000e620000000800 */
[----:B------:R-:W2:Y:S01]  /*0030*/  LDCU.64 UR4, c[0x0][0x398] ;  /* 0x00007300ff0477ac */ /* 0x000ea20008000a00 */
[----:B------:R-:W1:Y:S06]  /*0040*/  S2R R3, SR_TID.X ;  /* 0x0000000000037919 */ /* 0x000e6c0000002100 */
[----:B------:R-:W0:Y:S08]  /*0050*/  S2UR UR7, SR_CTAID.Y ;  /* 0x00000000000779c3 */ /* 0x000e300000002600 */
[----:B------:R-:W0:Y:S08]  /*0060*/  LDC R11, c[0x0][0x364] ;  /* 0x0000d900ff0b7b82 */ /* 0x000e300000000800 */
[----:B------:R-:W1:Y:S01]  /*0070*/  S2UR UR6, SR_CTAID.X ;  /* 0x00000000000679c3 */ /* 0x000e620000002500 */
[----:B0-----:R-:W-:-:S05]  /*0080*/  IMAD R11, R11, UR7, R2 ;  /* 0x000000070b0b7c24 */ /* 0x001fca000f8e0202 */
[----:B--2---:R-:W-:Y:S01]  /*0090*/  ISETP.GE.AND P0, PT, R11, UR5, PT ;  /* 0x000000050b007c0c */ /* 0x004fe2000bf06270 */
[----:B-1----:R-:W-:-:S05]  /*00a0*/  IMAD R0, R0, UR6, R3 ;  /* 0x0000000600007c24 */ /* 0x002fca000f8e0203 */
[----:B------:R-:W-:-:S13]  /*00b0*/  ISETP.GE.OR P0, PT, R0, UR4, P0 ;  /* 0x0000000400007c0c */ /* 0x000fda0008706670 */
[----:B------:R-:W-:Y:S05]  /*00c0*/  @P0 EXIT ;  /* 0x000000000000094d */ /* 0x000fea0003800000 */
[----:B------:R-:W-:Y:S01]  /*00d0*/  ISETP.NE.AND P0, PT, R11, RZ, PT ;  /* 0x000000ff0b00720c */ /* 0x000fe20003f05270 */
[----:B------:R-:W-:Y:S02]  /*00e0*/  UIADD3 UR6, UPT, UPT, UR5, -0x1, URZ ;  /* 0xffffffff05067890 */ /* 0x000fe4000fffe0ff */
[----:B------:R-:W-:Y:S01]  /*00f0*/  UIADD3 UR4, UPT, UPT, UR4, -0x1, URZ ;  /* 0xffffffff04047890 */ /* 0x000fe2000fffe0ff */
[----:B------:R-:W-:-:S03]  /*0100*/  ISETP.NE.AND P0, PT, R0, RZ, P0 ;  /* 0x000000ff0000720c */ /* 0x000fc60000705270 */
[----:B------:R-:W-:Y:S02]  /*0110*/  ISETP.NE.AND P1, PT, R11, UR6, PT ;  /* 0x000000060b007c0c */ /* 0x000fe4000bf25270 */
[----:B------:R-:W-:-:S03]  /*0120*/  ISETP.NE.AND P0, PT, R0, UR4, P0 ;  /* 0x0000000400007c0c */ /* 0x000fc60008705270 */
[----:B------:R-:W0:Y:S10]  /*0130*/  LDCU.64 UR6, c[0x0][0x358] ;  /* 0x00006b00ff0677ac */ /* 0x000e340008000a00 */
[----:B------:R-:W-:Y:S05]  /*0140*/  @P0 BRA P1, `(.L_x_0) ;  /* 0x0000000000200947 */ /* 0x000fea0000800000 */
[----:B------:R-:W1:Y:S01]  /*0150*/  LDC.64 R2, c[0x0][0x388] ;  /* 0x0000e200ff027b82 */ /* 0x000e620000000a00 */
[----:B------:R-:W-:-:S07]  /*0160*/  IMAD R11, R0, UR5, R11 ;  /* 0x00000005000b7c24 */ /* 0x000fce000f8e020b */
[----:B------:R-:W2:Y:S01]  /*0170*/  LDC.64 R4, c[0x0][0x390] ;  /* 0x0000e400ff047b82 */ /* 0x000ea20000000a00 */
[----:B-1----:R-:W-:-:S06]  /*0180*/  IMAD.WIDE R2, R11, 0x4, R2 ;  /* 0x000000040b027825 */ /* 0x002fcc00078e0202 */
[----:B0-----:R-:W3:Y:S01]  /*0190*/  LDG.E R3, desc[UR6][R2.64] ;  /* 0x0000000602037981 */ /* 0x001ee2000c1e1900 */
[----:B--2---:R-:W-:-:S05]  /*01a0*/  IMAD.WIDE R4, R11, 0x4, R4 ;  /* 0x000000040b047825 */ /* 0x004fca00078e0204 */
[----:B---3--:R-:W-:Y:S01]  /*01b0*/  STG.E desc[UR6][R4.64], R3 ;  /* 0x0000000304007986 */ /* 0x008fe2000c101906 */
[----:B------:R-:W-:Y:S05]  /*01c0*/  EXIT ;  /* 0x000000000000794d */ /* 0x000fea0003800000 */
.L_x_0:
[----:B------:R-:W1:Y:S01]  /*01d0*/  LDC.64 R2, c[0x0][0x380] ;  /* 0x0000e000ff027b82 */ /* 0x000e620000000a00 */
[----:B------:R-:W2:Y:S01]  /*01e0*/  LDCU.64 UR8, c[0x0][0x380] ;  /* 0x00007000ff0877ac */ /* 0x000ea20008000a00 */
[C---:B------:R-:W-:Y:S01]  /*01f0*/  IMAD R10, R0.reuse, UR5, RZ ;  /* 0x00000005000a7c24 */ /* 0x040fe2000f8e02ff */
[----:B------:R-:W-:-:S04]  /*0200*/  IADD3 R0, PT, PT, R0, -0x1, RZ ;  /* 0xffffffff00007810 */ /* 0x000fc80007ffe0ff */
[C---:B------:R-:W-:Y:S01]  /*0210*/  IADD3 R7, P0, PT, R11.reuse, R10, RZ ;  /* 0x0000000a0b077210 */ /* 0x040fe20007f1e0ff */
[----:B------:R-:W3:Y:S01]  /*0220*/  LDC.64 R4, c[0x0][0x388] ;  /* 0x0000e200ff047b82 */ /* 0x000ee20000000a00 */
[----:B------:R-:W-:Y:S01]  /*0230*/  IMAD R13, R0, UR5, R11 ;  /* 0x00000005000d7c24 */ /* 0x000fe2000f8e020b */
[----:B------:R-:W-:Y:S02]  /*0240*/  IADD3 R11, PT, PT, R11, UR5, R10 ;  /* 0x000000050b0b7c10 */ /* 0x000fe4000fffe00a */
[----:B------:R-:W-:Y:S02]  /*0250*/  LEA.HI.X.SX32 R0, R10, RZ, 0x1, P0 ;  /* 0x000000ff0a007211 */ /* 0x000fe400000f0eff */
[----:B------:R-:W-:Y:S02]  /*0260*/  IADD3 R15, PT, PT, R13, UR5, RZ ;  /* 0x000000050d0f7c10 */ /* 0x000fe4000fffe0ff */
[----:B--2---:R-:W-:-:S04]  /*0270*/  LEA R6, P0, R7, UR8, 0x2 ;  /* 0x0000000807067c11 */ /* 0x004fc8000f8010ff */
[----:B------:R-:W-:Y:S01]  /*0280*/  LEA.HI.X R7, R7, UR9, R0, 0x2, P0 ;  /* 0x0000000907077c11 */ /* 0x000fe200080f1400 */
[--C-:B-1----:R-:W-:Y:S01]  /*0290*/  IMAD.WIDE R8, R13, 0x4, R2.reuse ;  /* 0x000000040d087825 */ /* 0x102fe200078e0202 */
[----:B------:R-:W1:Y:S03]  /*02a0*/  LDCU.64 UR8, c[0x0][0x3a0] ;  /* 0x00007400ff0877ac */ /* 0x000e660008000a00 */
[----:B0-----:R-:W2:Y:S01]  /*02b0*/  LDG.E R13, desc[UR6][R6.64+0x4] ;  /* 0x00000406060d7981 */ /* 0x001ea2000c1e1900 */
[----:B------:R-:W-:Y:S02]  /*02c0*/  IMAD.WIDE R2, R11, 0x4, R2 ;  /* 0x000000040b027825 */ /* 0x000fe400078e0202 */
[----:B------:R-:W0:Y:S01]  /*02d0*/  LDC.64 R10, c[0x0][0x390] ;  /* 0x0000e400ff0a7b82 */ /* 0x000e220000000a00 */
[----:B------:R-:W2:Y:S01]  /*02e0*/  LDG.E R8, desc[UR6][R8.64] ;  /* 0x0000000608087981 */ /* 0x000ea2000c1e1900 */
[----:B---3--:R-:W-:-:S03]  /*02f0*/  IMAD.WIDE R4, R15, 0x4, R4 ;  /* 0x000000040f047825 */ /* 0x008fc600078e0204 */
[----:B------:R-:W3:Y:S04]  /*0300*/  LDG.E R0, desc[UR6][R6.64+-0x4] ;  /* 0xfffffc0606007981 */ /* 0x000ee8000c1e1900 */
[----:B------:R-:W1:Y:S04]  /*0310*/  LDG.E R4, desc[UR6][R4.64] ;  /* 0x0000000604047981 */ /* 0x000e68000c1e1900 */
[----:B------:R-:W4:Y:S01]  /*0320*/  LDG.E R3, desc[UR6][R2.64] ;  /* 0x0000000602037981 */ /* 0x000f22000c1e1900 */
[----:B--2---:R-:W-:-:S04]  /*0330*/  FADD R13, R8, R13 ;  /* 0x0000000d080d7221 */ /* 0x004fc80000000000 */
[----:B---3--:R-:W-:Y:S01]  /*0340*/  FADD R0, R13, R0 ;  /* 0x000000000d007221 */ /* 0x008fe20000000000 */
[----:B-1----:R-:W-:-:S03]  /*0350*/  FMUL R9, R4, UR8 ;  /* 0x0000000804097c20 */ /* 0x002fc60008400000 */
[----:B----4-:R-:W-:-:S04]  /*0360*/  FADD R0, R0, R3 ;  /* 0x0000000300007221 */ /* 0x010fc80000000000 */
[----:B------:R-:W-:Y:S01]  /*0370*/  FFMA R0, R9, UR9, R0 ;  /* 0x0000000909007c23 */ /* 0x000fe20008000000 */
[----:B0-----:R-:W-:-:S04]  /*0380*/  IMAD.WIDE R8, R15, 0x4, R10 ;  /* 0x000000040f087825 */ /* 0x001fc800078e020a */
[----:B------:R-:W-:-:S05]  /*0390*/  FMUL R7, R0, 0.25 ;  /* 0x3e80000000077820 */ /* 0x000fca0000400000 */
[----:B------:R-:W-:Y:S01]  /*03a0*/  STG.E desc[UR6][R8.64], R7 ;  /* 0x0000000708007986 */ /* 0x000fe2000c101906 */
[----:B------:R-:W-:Y:S05]  /*03b0*/  EXIT ;  /* 0x000000000000794d */ /* 0x000fea0003800000 */
.L_x_1:
[----:B------:R-:W-:-:S00]  /*03c0*/  BRA `(.L_x_1) ;  /* 0xfffffffc00fc7947 */ /* 0x000fc0000383ffff */
[----:B------:R-:W-:-:S00]  /*03d0*/  NOP ;  /* 0x0000000000007918 */ /* 0x000fc00000000000 */
        /* <DEDUP_REMOVED lines=10> */
.L_x_2:


//--------------------- .nv.shared.reserved.0     --------------------------
	.section	.nv.shared.reserved.0,"aw",@nobits
	.weak		__nv_reservedSMEM_offset_0_alias
	.size		__nv_reservedSMEM_offset_0_alias, 0, 64
	.other		__nv_reservedSMEM_offset_0_alias,@"STO_CUDA_RESERVED_SHARED STV_DEFAULT"
__nv_reservedSMEM_offset_0_alias:
	.zero		0
	.zero		64


//--------------------- .nv.constant0._Z6kernelPfS_S_iiff --------------------------
	.section	.nv.constant0._Z6kernelPfS_S_iiff,"a",@progbits
	.sectionflags	@""
	.align	4
.nv.constant0._Z6kernelPfS_S_iiff:
	.zero		936


//--------------------- SYMBOLS --------------------------

	.type		.nv.reservedSmem.offset0,@object
	.size		.nv.reservedSmem.offset0,0x4
